	.headerflags	@"EF_CUDA_TEXMODE_UNIFIED EF_CUDA_64BIT_ADDRESS EF_CUDA_ACCELERATORS EF_CUDA_SM90 EF_CUDA_VIRTUAL_SM(EF_CUDA_SM90)"
	.elftype	@"ET_EXEC"


//--------------------- .nv.info                  --------------------------
	.section	.nv.info,"",@"SHT_CUDA_INFO"
	.align	4


	//----- nvinfo : EIATTR_REGCOUNT
	.align		4
        /*0000*/ 	.byte	0x04, 0x2f
        /*0002*/ 	.short	(.L_3 - .L_2)
	.align		4
.L_2:
        /*0004*/ 	.word	index@(triton_poi_fused__native_batch_norm_legit_no_training_add_relu_15)
        /*0008*/ 	.word	0x0000001c


	//----- nvinfo : EIATTR_MIN_STACK_SIZE
	.align		4
.L_3:
        /*000c*/ 	.byte	0x04, 0x12
        /*000e*/ 	.short	(.L_5 - .L_4)
	.align		4
.L_4:
        /*0010*/ 	.word	index@(triton_poi_fused__native_batch_norm_legit_no_training_add_relu_15)
        /*0014*/ 	.word	0x00000000


	//----- nvinfo : EIATTR_FRAME_SIZE
	.align		4
.L_5:
        /*0018*/ 	.byte	0x04, 0x11
        /*001a*/ 	.short	(.L_7 - .L_6)
	.align		4
.L_6:
        /*001c*/ 	.word	index@(triton_poi_fused__native_batch_norm_legit_no_training_add_relu_15)
        /*0020*/ 	.word	0x00000000


	//----- nvinfo : EIATTR_MIN_STACK_SIZE
	.align		4
.L_7:
        /*0024*/ 	.byte	0x04, 0x12
        /*0026*/ 	.short	(.L_9 - .L_8)
	.align		4
.L_8:
        /*0028*/ 	.word	index@(triton_poi_fused__native_batch_norm_legit_no_training_add_relu_15)
        /*002c*/ 	.word	0x00000000
.L_9:


//--------------------- .nv.info.triton_poi_fused__native_batch_norm_legit_no_training_add_relu_15 --------------------------
	.section	.nv.info.triton_poi_fused__native_batch_norm_legit_no_training_add_relu_15,"",@"SHT_CUDA_INFO"
	.sectionflags	@""
	.align	4


	//----- nvinfo : EIATTR_CUDA_API_VERSION
	.align		4
        /*0000*/ 	.byte	0x04, 0x37
        /*0002*/ 	.short	(.L_11 - .L_10)
.L_10:
        /*0004*/ 	.word	0x0000007c


	//----- nvinfo : EIATTR_KPARAM_INFO
	.align		4
.L_11:
        /*0008*/ 	.byte	0x04, 0x17
        /*000a*/ 	.short	(.L_13 - .L_12)
.L_12:
        /*000c*/ 	.word	0x00000000
        /*0010*/ 	.short	0x000b
        /*0012*/ 	.short	0x0058
        /*0014*/ 	.byte	0x00, 0xf0, 0x11, 0x00


	//----- nvinfo : EIATTR_KPARAM_INFO
	.align		4
.L_13:
        /*0018*/ 	.byte	0x04, 0x17
        /*001a*/ 	.short	(.L_15 - .L_14)
.L_14:
        /*001c*/ 	.word	0x00000000
        /*0020*/ 	.short	0x000a
        /*0022*/ 	.short	0x0050
        /*0024*/ 	.byte	0x00, 0xf4, 0x21, 0x00


	//----- nvinfo : EIATTR_KPARAM_INFO
	.align		4
.L_15:
        /*0028*/ 	.byte	0x04, 0x17
        /*002a*/ 	.short	(.L_17 - .L_16)
.L_16:
        /*002c*/ 	.word	0x00000000
        /*0030*/ 	.short	0x0009
        /*0032*/ 	.short	0x0048
        /*0034*/ 	.byte	0x00, 0xf4, 0x21, 0x00


	//----- nvinfo : EIATTR_KPARAM_INFO
	.align		4
.L_17:
        /*0038*/ 	.byte	0x04, 0x17
        /*003a*/ 	.short	(.L_19 - .L_18)
.L_18:
        /*003c*/ 	.word	0x00000000
        /*0040*/ 	.short	0x0008
        /*0042*/ 	.short	0x0040
        /*0044*/ 	.byte	0x00, 0xf4, 0x21, 0x00


	//----- nvinfo : EIATTR_KPARAM_INFO
	.align		4
.L_19:
        /*0048*/ 	.byte	0x04, 0x17
        /*004a*/ 	.short	(.L_21 - .L_20)
.L_20:
        /*004c*/ 	.word	0x00000000
        /*0050*/ 	.short	0x0007
        /*0052*/ 	.short	0x0038
        /*0054*/ 	.byte	0x00, 0xf4, 0x21, 0x00


	//----- nvinfo : EIATTR_KPARAM_INFO
	.align		4
.L_21:
        /*0058*/ 	.byte	0x04, 0x17
        /*005a*/ 	.short	(.L_23 - .L_22)
.L_22:
        /*005c*/ 	.word	0x00000000
        /*0060*/ 	.short	0x0006
        /*0062*/ 	.short	0x0030
        /*0064*/ 	.byte	0x00, 0xf4, 0x21, 0x00


	//----- nvinfo : EIATTR_KPARAM_INFO
	.align		4
.L_23:
        /*0068*/ 	.byte	0x04, 0x17
        /*006a*/ 	.short	(.L_25 - .L_24)
.L_24:
        /*006c*/ 	.word	0x00000000
        /*0070*/ 	.short	0x0005
        /*0072*/ 	.short	0x0028
        /*0074*/ 	.byte	0x00, 0xf4, 0x21, 0x00


	//----- nvinfo : EIATTR_KPARAM_INFO
	.align		4
.L_25:
        /*0078*/ 	.byte	0x04, 0x17
        /*007a*/ 	.short	(.L_27 - .L_26)
.L_26:
        /*007c*/ 	.word	0x00000000
        /*0080*/ 	.short	0x0004
        /*0082*/ 	.short	0x0020
        /*0084*/ 	.byte	0x00, 0xf4, 0x21, 0x00


	//----- nvinfo : EIATTR_KPARAM_INFO
	.align		4
.L_27:
        /*0088*/ 	.byte	0x04, 0x17
        /*008a*/ 	.short	(.L_29 - .L_28)
.L_28:
        /*008c*/ 	.word	0x00000000
        /*0090*/ 	.short	0x0003
        /*0092*/ 	.short	0x0018
        /*0094*/ 	.byte	0x00, 0xf4, 0x21, 0x00


	//----- nvinfo : EIATTR_KPARAM_INFO
	.align		4
.L_29:
        /*0098*/ 	.byte	0x04, 0x17
        /*009a*/ 	.short	(.L_31 - .L_30)
.L_30:
        /*009c*/ 	.word	0x00000000
        /*00a0*/ 	.short	0x0002
        /*00a2*/ 	.short	0x0010
        /*00a4*/ 	.byte	0x00, 0xf4, 0x21, 0x00


	//----- nvinfo : EIATTR_KPARAM_INFO
	.align		4
.L_31:
        /*00a8*/ 	.byte	0x04, 0x17
        /*00aa*/ 	.short	(.L_33 - .L_32)
.L_32:
        /*00ac*/ 	.word	0x00000000
        /*00b0*/ 	.short	0x0001
        /*00b2*/ 	.short	0x0008
        /*00b4*/ 	.byte	0x00, 0xf4, 0x21, 0x00


	//----- nvinfo : EIATTR_KPARAM_INFO
	.align		4
.L_33:
        /*00b8*/ 	.byte	0x04, 0x17
        /*00ba*/ 	.short	(.L_35 - .L_34)
.L_34:
        /*00bc*/ 	.word	0x00000000
        /*00c0*/ 	.short	0x0000
        /*00c2*/ 	.short	0x0000
        /*00c4*/ 	.byte	0x00, 0xf4, 0x21, 0x00


	//----- nvinfo : EIATTR_SPARSE_MMA_MASK
	.align		4
.L_35:
        /*00c8*/ 	.byte	0x03, 0x50
        /*00ca*/ 	.short	0x0000


	//----- nvinfo : EIATTR_MAXREG_COUNT
	.align		4
        /*00cc*/ 	.byte	0x03, 0x1b
        /*00ce*/ 	.short	0x00ff


	//----- nvinfo : EIATTR_EXIT_INSTR_OFFSETS
	.align		4
        /*00d0*/ 	.byte	0x04, 0x1c
        /*00d2*/ 	.short	(.L_37 - .L_36)


	//   ....[0]....
.L_36:
        /*00d4*/ 	.word	0x000004d0


	//----- nvinfo : EIATTR_REQNTID
	.align		4
.L_37:
        /*00d8*/ 	.byte	0x04, 0x10
        /*00da*/ 	.short	(.L_39 - .L_38)
.L_38:
        /*00dc*/ 	.word	0x00000080
        /*00e0*/ 	.word	0x00000001
        /*00e4*/ 	.word	0x00000001


	//----- nvinfo : EIATTR_CBANK_PARAM_SIZE
	.align		4
.L_39:
        /*00e8*/ 	.byte	0x03, 0x19
        /*00ea*/ 	.short	0x005c


	//----- nvinfo : EIATTR_PARAM_CBANK
	.align		4
        /*00ec*/ 	.byte	0x04, 0x0a
        /*00ee*/ 	.short	(.L_41 - .L_40)
	.align		4
.L_40:
        /*00f0*/ 	.word	index@(.nv.constant0.triton_poi_fused__native_batch_norm_legit_no_training_add_relu_15)
        /*00f4*/ 	.short	0x0210
        /*00f6*/ 	.short	0x005c


	//----- nvinfo : EIATTR_SW_WAR
	.align		4
.L_41:
        /*00f8*/ 	.byte	0x04, 0x36
        /*00fa*/ 	.short	(.L_43 - .L_42)
.L_42:
        /*00fc*/ 	.word	0x00000008
.L_43:


//--------------------- .nv.callgraph             --------------------------
	.section	.nv.callgraph,"",@"SHT_CUDA_CALLGRAPH"
	.align	4
	.sectionentsize	8
	.align		4
        /*0000*/ 	.word	0x00000000
	.align		4
        /*0004*/ 	.word	0xffffffff
	.align		4
        /*0008*/ 	.word	0x00000000
	.align		4
        /*000c*/ 	.word	0xfffffffe
	.align		4
        /*0010*/ 	.word	0x00000000
	.align		4
        /*0014*/ 	.word	0xfffffffd
	.align		4
        /*0018*/ 	.word	0x00000000
	.align		4
        /*001c*/ 	.word	0xfffffffc


//--------------------- .nv.constant4             --------------------------
	.section	.nv.constant4,"a",@progbits
	.align	8
	.align		8
.nv.constant4:
        /*0000*/ 	.dword	_$_str
	.align		8
        /*0008*/ 	.dword	_$_str_$_2


//--------------------- .text.triton_poi_fused__native_batch_norm_legit_no_training_add_relu_15 --------------------------
	.section	.text.triton_poi_fused__native_batch_norm_legit_no_training_add_relu_15,"ax",@progbits
	.align	128
        .global         triton_poi_fused__native_batch_norm_legit_no_training_add_relu_15
        .type           triton_poi_fused__native_batch_norm_legit_no_training_add_relu_15,@function
        .size           triton_poi_fused__native_batch_norm_legit_no_training_add_relu_15,(.L_x_1 - triton_poi_fused__native_batch_norm_legit_no_training_add_relu_15)
        .other          triton_poi_fused__native_batch_norm_legit_no_training_add_relu_15,@"STO_CUDA_ENTRY STV_DEFAULT"
triton_poi_fused__native_batch_norm_legit_no_training_add_relu_15:
.text.triton_poi_fused__native_batch_norm_legit_no_training_add_relu_15:
[----:B------:R-:W-:Y:S01]  /*0000*/  LDC R1, c[0x0][0x28] ;  /* 0x00000a00ff017b82 */ /* 0x000fe20000000800 */
[----:B------:R-:W1:Y:S07]  /*0010*/  S2R R10, SR_TID.X ;  /* 0x00000000000a7919 */ /* 0x000e6e0000002100 */
[----:B------:R-:W2:Y:S01]  /*0020*/  LDC.64 R14, c[0x0][0x228] ;  /* 0x00008a00ff0e7b82 */ /* 0x000ea20000000a00 */
[----:B------:R-:W-:Y:S01]  /*0030*/  ULDC.64 UR4, c[0x0][0x208] ;  /* 0x0000820000047ab9 */ /* 0x000fe20000000a00 */
[----:B------:R-:W3:Y:S06]  /*0040*/  S2R R3, SR_CTAID.X ;  /* 0x0000000000037919 */ /* 0x000eec0000002500 */
[----:B------:R-:W4:Y:S08]  /*0050*/  LDC.64 R22, c[0x0][0x250] ;  /* 0x00009400ff167b82 */ /* 0x000f300000000a00 */
[----:B------:R-:W5:Y:S08]  /*0060*/  LDC.64 R18, c[0x0][0x248] ;  /* 0x00009200ff127b82 */ /* 0x000f700000000a00 */
[----:B------:R-:W5:Y:S01]  /*0070*/  LDC.64 R24, c[0x0][0x218] ;  /* 0x00008600ff187b82 */ /* 0x000f620000000a00 */
[----:B-1----:R-:W-:-:S07]  /*0080*/  LOP3.LUT R10, R10, 0x7f, RZ, 0xc0, !PT ;  /* 0x0000007f0a0a7812 */ /* 0x002fce00078ec0ff */
[----:B------:R-:W1:Y:S01]  /*0090*/  LDC.64 R16, c[0x0][0x220] ;  /* 0x00008800ff107b82 */ /* 0x000e620000000a00 */
[----:B---3--:R-:W-:Y:S02]  /*00a0*/  SHF.R.S32.HI R0, RZ, 0x18, R3 ;  /* 0x00000018ff007819 */ /* 0x008fe40000011403 */
[----:B------:R-:W-:Y:S02]  /*00b0*/  LEA R10, R3, R10, 0x7 ;  /* 0x0000000a030a7211 */ /* 0x000fe400078e38ff */
[----:B------:R-:W-:-:S03]  /*00c0*/  SGXT R3, R0, 0x1 ;  /* 0x000000010003781a */ /* 0x000fc60000000200 */
[----:B------:R-:W3:Y:S01]  /*00d0*/  LDC.64 R20, c[0x0][0x240] ;  /* 0x00009000ff147b82 */ /* 0x000ee20000000a00 */
[----:B------:R-:W-:-:S04]  /*00e0*/  LEA.HI R3, R3, R10, RZ, 0x4 ;  /* 0x0000000a03037211 */ /* 0x000fc800078f20ff */
[----:B------:R-:W-:-:S03]  /*00f0*/  SHF.R.S32.HI R13, RZ, 0x4, R3 ;  /* 0x00000004ff0d7819 */ /* 0x000fc60000011403 */
[----:B------:R-:W3:Y:S01]  /*0100*/  LDC.64 R8, c[0x0][0x230] ;  /* 0x00008c00ff087b82 */ /* 0x000ee20000000a00 */
[----:B------:R-:W-:-:S04]  /*0110*/  SHF.R.S32.HI R0, RZ, 0x1f, R3 ;  /* 0x0000001fff007819 */ /* 0x000fc80000011403 */
[----:B------:R-:W-:-:S03]  /*0120*/  LEA.HI R0, R0, R13, RZ, 0x6 ;  /* 0x0000000d00007211 */ /* 0x000fc600078f30ff */
[----:B------:R-:W3:Y:S01]  /*0130*/  LDC.64 R6, c[0x0][0x238] ;  /* 0x00008e00ff067b82 */ /* 0x000ee20000000a00 */
[----:B------:R-:W-:-:S04]  /*0140*/  LOP3.LUT R0, R0, 0xffffffc0, RZ, 0xc0, !PT ;  /* 0xffffffc000007812 */ /* 0x000fc800078ec0ff */
[----:B------:R-:W-:-:S03]  /*0150*/  IADD3 R13, R13, -R0, RZ ;  /* 0x800000000d0d7210 */ /* 0x000fc60007ffe0ff */
[----:B------:R-:W3:Y:S02]  /*0160*/  LDC.64 R4, c[0x0][0x258] ;  /* 0x00009600ff047b82 */ /* 0x000ee40000000a00 */
[----:B--2---:R-:W-:-:S04]  /*0170*/  IMAD.WIDE R14, R13, 0x4, R14 ;  /* 0x000000040d0e7825 */ /* 0x004fc800078e020e */
[C---:B----4-:R-:W-:Y:S01]  /*0180*/  IMAD.WIDE R22, R13.reuse, 0x4, R22 ;  /* 0x000000040d167825 */ /* 0x050fe200078e0216 */
[----:B------:R2:W4:Y:S01]  /*0190*/  LDG.E.EL R0, desc[UR4][R14.64] ;  /* 0x000000040e007981 */ /* 0x000522000c2e1900 */
[----:B------:R-:W3:Y:S03]  /*01a0*/  LDC.64 R2, c[0x0][0x260] ;  /* 0x00009800ff027b82 */ /* 0x000ee60000000a00 */
[----:B------:R-:W4:Y:S01]  /*01b0*/  LDG.E.EL R11, desc[UR4][R22.64] ;  /* 0x00000004160b7981 */ /* 0x000f22000c2e1900 */
[----:B-----5:R-:W-:-:S04]  /*01c0*/  IMAD.WIDE R18, R13, 0x4, R18 ;  /* 0x000000040d127825 */ /* 0x020fc800078e0212 */
[C---:B-1----:R-:W-:Y:S02]  /*01d0*/  IMAD.WIDE R16, R13.reuse, 0x4, R16 ;  /* 0x000000040d107825 */ /* 0x042fe400078e0210 */
[----:B------:R-:W5:Y:S02]  /*01e0*/  LDG.E.EL R19, desc[UR4][R18.64] ;  /* 0x0000000412137981 */ /* 0x000f64000c2e1900 */
[C---:B0-2---:R-:W-:Y:S02]  /*01f0*/  IMAD.WIDE R14, R10.reuse, 0x4, R24 ;  /* 0x000000040a0e7825 */ /* 0x045fe400078e0218 */
[----:B------:R-:W2:Y:S02]  /*0200*/  LDG.E.EL R17, desc[UR4][R16.64] ;  /* 0x0000000410117981 */ /* 0x000ea4000c2e1900 */
[----:B---3--:R-:W-:Y:S02]  /*0210*/  IMAD.WIDE R20, R10, 0x4, R20 ;  /* 0x000000040a147825 */ /* 0x008fe400078e0214 */
[----:B------:R-:W2:Y:S02]  /*0220*/  LDG.E R14, desc[UR4][R14.64] ;  /* 0x000000040e0e7981 */ /* 0x000ea4000c1e1900 */
[----:B------:R-:W-:-:S02]  /*0230*/  IMAD.WIDE R8, R13, 0x4, R8 ;  /* 0x000000040d087825 */ /* 0x000fc400078e0208 */
[----:B------:R-:W5:Y:S02]  /*0240*/  LDG.E R12, desc[UR4][R20.64] ;  /* 0x00000004140c7981 */ /* 0x000f64000c1e1900 */
[C---:B------:R-:W-:Y:S02]  /*0250*/  IMAD.WIDE R6, R13.reuse, 0x4, R6 ;  /* 0x000000040d067825 */ /* 0x040fe400078e0206 */
[----:B------:R-:W3:Y:S02]  /*0260*/  LDG.E.EL R8, desc[UR4][R8.64] ;  /* 0x0000000408087981 */ /* 0x000ee4000c2e1900 */
[C---:B------:R-:W-:Y:S02]  /*0270*/  IMAD.WIDE R4, R13.reuse, 0x4, R4 ;  /* 0x000000040d047825 */ /* 0x040fe400078e0204 */
[----:B------:R-:W3:Y:S02]  /*0280*/  LDG.E.EL R7, desc[UR4][R6.64] ;  /* 0x0000000406077981 */ /* 0x000ee4000c2e1900 */
[----:B------:R-:W-:-:S02]  /*0290*/  IMAD.WIDE R2, R13, 0x4, R2 ;  /* 0x000000040d027825 */ /* 0x000fc400078e0202 */
[----:B------:R0:W2:Y:S04]  /*02a0*/  LDG.E.EL R4, desc[UR4][R4.64] ;  /* 0x0000000404047981 */ /* 0x0000a8000c2e1900 */
[----:B------:R1:W2:Y:S01]  /*02b0*/  LDG.E.EL R13, desc[UR4][R2.64] ;  /* 0x00000004020d7981 */ /* 0x0002a2000c2e1900 */
[----:B0-----:R-:W-:Y:S01]  /*02c0*/  HFMA2.MMA R5, -RZ, RZ, 1.625, 0 ;  /* 0x3e800000ff057435 */ /* 0x001fe200000001ff */
[----:B-1----:R-:W0:Y:S02]  /*02d0*/  LDC.64 R2, c[0x0][0x210] ;  /* 0x00008400ff027b82 */ /* 0x002e240000000a00 */
[----:B0-----:R-:W-:-:S04]  /*02e0*/  IMAD.WIDE R2, R10, 0x4, R2 ;  /* 0x000000040a027825 */ /* 0x001fc800078e0202 */
[----:B----4-:R-:W-:Y:S01]  /*02f0*/  FADD R0, R0, 9.9999997473787516356e-06 ;  /* 0x3727c5ac00007421 */ /* 0x010fe20000000000 */
[----:B------:R-:W-:-:S03]  /*0300*/  FADD R11, R11, 9.9999997473787516356e-06 ;  /* 0x3727c5ac0b0b7421 */ /* 0x000fc60000000000 */
[----:B------:R-:W0:Y:S08]  /*0310*/  MUFU.SQRT R15, R0 ;  /* 0x00000000000f7308 */ /* 0x000e300000002000 */
[----:B------:R-:W1:Y:S01]  /*0320*/  MUFU.SQRT R16, R11 ;  /* 0x0000000b00107308 */ /* 0x000e620000002000 */
[C---:B0-----:R-:W-:Y:S02]  /*0330*/  FSETP.GT.AND P0, PT, R15.reuse, 8.50705917302346158658e+37, PT ;  /* 0x7e8000000f00780b */ /* 0x041fe40003f04000 */
[----:B------:R-:W-:-:S02]  /*0340*/  FSETP.GEU.AND P2, PT, R15, 1.175494350822287508e-38, PT ;  /* 0x008000000f00780b */ /* 0x000fc40003f4e000 */
[C---:B-1----:R-:W-:Y:S02]  /*0350*/  FSETP.GT.AND P1, PT, R16.reuse, 8.50705917302346158658e+37, PT ;  /* 0x7e8000001000780b */ /* 0x042fe40003f24000 */
[----:B------:R-:W-:-:S07]  /*0360*/  FSETP.GEU.AND P3, PT, R16, 1.175494350822287508e-38, PT ;  /* 0x008000001000780b */ /* 0x000fce0003f6e000 */
[----:B------:R-:W-:-:S04]  /*0370*/  @P0 FMUL R15, R15, 0.25 ;  /* 0x3e8000000f0f0820 */ /* 0x000fc80000400000 */
[----:B------:R-:W-:Y:S01]  /*0380*/  @!P2 FMUL R15, R15, 16777216 ;  /* 0x4b8000000f0fa820 */ /* 0x000fe20000400000 */
[----:B------:R-:W-:-:S04]  /*0390*/  @P1 FMUL R16, R16, 0.25 ;  /* 0x3e80000010101820 */ /* 0x000fc80000400000 */
[----:B------:R-:W-:Y:S01]  /*03a0*/  @!P3 FMUL R16, R16, 16777216 ;  /* 0x4b8000001010b820 */ /* 0x000fe20000400000 */
[----:B------:R-:W0:Y:S01]  /*03b0*/  MUFU.RCP R15, R15 ;  /* 0x0000000f000f7308 */ /* 0x000e220000001000 */
[----:B------:R-:W-:-:S07]  /*03c0*/  FSEL R0, R5, 1, P0 ;  /* 0x3f80000005007808 */ /* 0x000fce0000000000 */
[----:B------:R-:W1:Y:S01]  /*03d0*/  MUFU.RCP R16, R16 ;  /* 0x0000001000107308 */ /* 0x000e620000001000 */
[----:B------:R-:W-:Y:S01]  /*03e0*/  FSEL R5, R5, 1, P1 ;  /* 0x3f80000005057808 */ /* 0x000fe20000800000 */
[----:B------:R-:W-:-:S04]  /*03f0*/  @!P2 FMUL R0, R0, 16777216 ;  /* 0x4b8000000000a820 */ /* 0x000fc80000400000 */
[----:B------:R-:W-:Y:S01]  /*0400*/  @!P3 FMUL R5, R5, 16777216 ;  /* 0x4b8000000505b820 */ /* 0x000fe20000400000 */
[----:B-----5:R-:W-:Y:S01]  /*0410*/  FADD R12, R12, -R19 ;  /* 0x800000130c0c7221 */ /* 0x020fe20000000000 */
[----:B0-----:R-:W-:Y:S01]  /*0420*/  FMUL R0, R15, R0 ;  /* 0x000000000f007220 */ /* 0x001fe20000400000 */
[----:B--2---:R-:W-:Y:S01]  /*0430*/  FADD R17, R14, -R17 ;  /* 0x800000110e117221 */ /* 0x004fe20000000000 */
[----:B-1----:R-:W-:-:S03]  /*0440*/  FMUL R5, R16, R5 ;  /* 0x0000000510057220 */ /* 0x002fc60000400000 */
[----:B------:R-:W-:Y:S01]  /*0450*/  FMUL R0, R0, R17 ;  /* 0x0000001100007220 */ /* 0x000fe20000400000 */
[----:B------:R-:W-:-:S03]  /*0460*/  FMUL R5, R5, R12 ;  /* 0x0000000c05057220 */ /* 0x000fc60000400000 */
[----:B---3--:R-:W-:Y:S01]  /*0470*/  FFMA R0, R8, R0, R7 ;  /* 0x0000000008007223 */ /* 0x008fe20000000007 */
[----:B------:R-:W-:-:S04]  /*0480*/  FFMA R5, R4, R5, R13 ;  /* 0x0000000504057223 */ /* 0x000fc8000000000d */
[C---:B------:R-:W-:Y:S01]  /*0490*/  FADD R4, R0.reuse, R5 ;  /* 0x0000000500047221 */ /* 0x040fe20000000000 */
[----:B------:R-:W-:-:S04]  /*04a0*/  FSETP.GEU.AND P0, PT, R0, -R5, PT ;  /* 0x800000050000720b */ /* 0x000fc80003f0e000 */
[----:B------:R-:W-:-:S05]  /*04b0*/  FSEL R5, R4, RZ, P0 ;  /* 0x000000ff04057208 */ /* 0x000fca0000000000 */
[----:B------:R-:W-:Y:S01]  /*04c0*/  STG.E desc[UR4][R2.64], R5 ;  /* 0x0000000502007986 */ /* 0x000fe2000c101904 */
[----:B------:R-:W-:Y:S05]  /*04d0*/  EXIT ;  /* 0x000000000000794d */ /* 0x000fea0003800000 */
.L_x_0:
[----:B------:R-:W-:-:S00]  /*04e0*/  BRA `(.L_x_0) ;  /* 0xfffffffc00fc7947 */ /* 0x000fc0000383ffff */
[----:B------:R-:W-:-:S00]  /*04f0*/  NOP ;  /* 0x0000000000007918 */ /* 0x000fc00000000000 */
        /* <DEDUP_REMOVED lines=8> */
.L_x_1:


//--------------------- .nv.global.init           --------------------------
	.section	.nv.global.init,"aw",@progbits
.nv.global.init:
	.type		_$_str,@object
	.size		_$_str,(_$_str_$_2 - _$_str)
_$_str:
        /*0000*/ 	.byte	0x5f, 0x5f, 0x43, 0x55, 0x44, 0x41, 0x5f, 0x46, 0x54, 0x5a, 0x00
	.type		_$_str_$_2,@object
	.size		_$_str_$_2,(.L_1 - _$_str_$_2)
_$_str_$_2:
        /*000b*/ 	.byte	0x5f, 0x5f, 0x43, 0x55, 0x44, 0x41, 0x5f, 0x50, 0x52, 0x45, 0x43, 0x5f, 0x53, 0x51, 0x52, 0x54
        /*001b*/ 	.byte	0x00
.L_1:


//--------------------- .nv.constant0.triton_poi_fused__native_batch_norm_legit_no_training_add_relu_15 --------------------------
	.section	.nv.constant0.triton_poi_fused__native_batch_norm_legit_no_training_add_relu_15,"a",@progbits
	.sectionflags	@""
	.align	4
.nv.constant0.triton_poi_fused__native_batch_norm_legit_no_training_add_relu_15:
	.zero		620
